//
// Generated by NVIDIA NVVM Compiler
//
// Compiler Build ID: CL-36424714
// Cuda compilation tools, release 13.0, V13.0.88
// Based on NVVM 20.0.0
//

.version 9.0
.target sm_100
.address_size 64

	// .globl	_Z20sum_reduction_globalPfS_m
// _ZZ20sum_reduction_sharedPfS_mE11partial_sum has been demoted

.visible .entry _Z20sum_reduction_globalPfS_m(
	.param .u64 .ptr .align 1 _Z20sum_reduction_globalPfS_m_param_0,
	.param .u64 .ptr .align 1 _Z20sum_reduction_globalPfS_m_param_1,
	.param .u64 _Z20sum_reduction_globalPfS_m_param_2
)
{
	.reg .pred 	%p<3>;
	.reg .b32 	%r<7>;
	.reg .b32 	%f<3>;
	.reg .b64 	%rd<13>;

	ld.param.u64 	%rd7, [_Z20sum_reduction_globalPfS_m_param_0];
	ld.param.u64 	%rd8, [_Z20sum_reduction_globalPfS_m_param_1];
	ld.param.u64 	%rd9, [_Z20sum_reduction_globalPfS_m_param_2];
	mov.u32 	%r2, %ctaid.x;
	mov.u32 	%r1, %ntid.x;
	mov.u32 	%r3, %tid.x;
	mad.lo.s32 	%r4, %r2, %r1, %r3;
	cvt.u64.u32 	%rd12, %r4;
	setp.le.u64 	%p1, %rd9, %rd12;
	@%p1 bra 	$L__BB0_3;
	mov.u32 	%r5, %nctaid.x;
	mul.lo.s32 	%r6, %r1, %r5;
	cvt.u64.u32 	%rd2, %r6;
	cvta.to.global.u64 	%rd3, %rd7;
	cvta.to.global.u64 	%rd4, %rd8;
$L__BB0_2:
	shl.b64 	%rd10, %rd12, 2;
	add.s64 	%rd11, %rd3, %rd10;
	ld.global.f32 	%f1, [%rd11];
	atom.global.add.f32 	%f2, [%rd4], %f1;
	add.s64 	%rd12, %rd12, %rd2;
	setp.lt.u64 	%p2, %rd12, %rd9;
	@%p2 bra 	$L__BB0_2;
$L__BB0_3:
	ret;

}
	// .globl	_Z20sum_reduction_sharedPfS_m
.visible .entry _Z20sum_reduction_sharedPfS_m(
	.param .u64 .ptr .align 1 _Z20sum_reduction_sharedPfS_m_param_0,
	.param .u64 .ptr .align 1 _Z20sum_reduction_sharedPfS_m_param_1,
	.param .u64 _Z20sum_reduction_sharedPfS_m_param_2
)
{
	.reg .pred 	%p<5>;
	.reg .b32 	%r<16>;
	.reg .b32 	%f<7>;
	.reg .b64 	%rd<11>;
	// demoted variable
	.shared .align 4 .b8 _ZZ20sum_reduction_sharedPfS_mE11partial_sum[128];
	ld.param.u64 	%rd2, [_Z20sum_reduction_sharedPfS_m_param_0];
	ld.param.u64 	%rd1, [_Z20sum_reduction_sharedPfS_m_param_1];
	cvta.to.global.u64 	%rd3, %rd2;
	mov.u32 	%r1, %ctaid.x;
	mov.u32 	%r15, %ntid.x;
	mul.lo.s32 	%r7, %r15, %r1;
	shl.b32 	%r8, %r7, 1;
	mov.u32 	%r3, %tid.x;
	add.s32 	%r9, %r8, %r3;
	mul.wide.u32 	%rd4, %r9, 4;
	add.s64 	%rd5, %rd3, %rd4;
	ld.global.f32 	%f1, [%rd5];
	shl.b32 	%r10, %r15, 2;
	cvt.u64.u32 	%rd6, %r10;
	add.s64 	%rd7, %rd5, %rd6;
	ld.global.f32 	%f2, [%rd7];
	add.f32 	%f3, %f1, %f2;
	shl.b32 	%r11, %r3, 2;
	mov.u32 	%r12, _ZZ20sum_reduction_sharedPfS_mE11partial_sum;
	add.s32 	%r4, %r12, %r11;
	st.shared.f32 	[%r4], %f3;
	setp.lt.u32 	%p1, %r15, 2;
	@%p1 bra 	$L__BB1_4;
$L__BB1_1:
	shr.u32 	%r6, %r15, 1;
	setp.ge.u32 	%p2, %r3, %r6;
	@%p2 bra 	$L__BB1_3;
	shl.b32 	%r13, %r6, 2;
	add.s32 	%r14, %r4, %r13;
	ld.shared.f32 	%f4, [%r14];
	atom.shared.add.f32 	%f5, [%r4], %f4;
$L__BB1_3:
	setp.gt.u32 	%p3, %r15, 3;
	mov.u32 	%r15, %r6;
	@%p3 bra 	$L__BB1_1;
$L__BB1_4:
	setp.ne.s32 	%p4, %r3, 0;
	@%p4 bra 	$L__BB1_6;
	ld.shared.f32 	%f6, [_ZZ20sum_reduction_sharedPfS_mE11partial_sum];
	cvta.to.global.u64 	%rd8, %rd1;
	mul.wide.u32 	%rd9, %r1, 4;
	add.s64 	%rd10, %rd8, %rd9;
	st.global.f32 	[%rd10], %f6;
$L__BB1_6:
	ret;

}


// ===== COMPILED SASS (sm_100) =====

	.target	sm_100

	.elftype	@"ET_EXEC"


//--------------------- .note.nv.tkinfo           --------------------------
	.section	.note.nv.tkinfo,"",@"SHT_NOTE"
	.sectionflags	@"SHF_NOTE_NV_TKINFO"
	.tkinfo
        /*0018*/ 	.word	0x00000002
        /*0030*/ 	.string	""
        /*0030*/ 	.string	"ptxas"
        /*0030*/ 	.string	"Cuda compilation tools, release 13.0, V13.0.88"
        /*0030*/ 	.string	"Build cuda_13.0.r13.0/compiler.36424714_0"
        /*0030*/ 	.string	"-arch sm_100 -m 64 "



//--------------------- .note.nv.cuinfo           --------------------------
	.section	.note.nv.cuinfo,"",@"SHT_NOTE"
	.sectionflags	@"SHF_NOTE_NV_CUINFO"
        /*0018*/ 	.short	0x0002
        /*001a*/ 	.short	0x0064
        /*001c*/ 	.short	0x0082
	.zero		2


//--------------------- .nv.info                  --------------------------
	.section	.nv.info,"",@"SHT_CUDA_INFO"
	.align	4


	//----- nvinfo : EIATTR_REGCOUNT
	.align		4
        /*0000*/ 	.byte	0x04, 0x2f
        /*0002*/ 	.short	(.L_1 - .L_0)
	.align		4
.L_0:
        /*0004*/ 	.word	index@(_Z20sum_reduction_globalPfS_m)
        /*0008*/ 	.word	0x0000000a


	//----- nvinfo : EIATTR_FRAME_SIZE
	.align		4
.L_1:
        /*000c*/ 	.byte	0x04, 0x11
        /*000e*/ 	.short	(.L_3 - .L_2)
	.align		4
.L_2:
        /*0010*/ 	.word	index@(_Z20sum_reduction_globalPfS_m)
        /*0014*/ 	.word	0x00000000


	//----- nvinfo : EIATTR_REGCOUNT
	.align		4
.L_3:
        /*0018*/ 	.byte	0x04, 0x2f
        /*001a*/ 	.short	(.L_5 - .L_4)
	.align		4
.L_4:
        /*001c*/ 	.word	index@(_Z20sum_reduction_sharedPfS_m)
        /*0020*/ 	.word	0x0000000e


	//----- nvinfo : EIATTR_FRAME_SIZE
	.align		4
.L_5:
        /*0024*/ 	.byte	0x04, 0x11
        /*0026*/ 	.short	(.L_7 - .L_6)
	.align		4
.L_6:
        /*0028*/ 	.word	index@(_Z20sum_reduction_sharedPfS_m)
        /*002c*/ 	.word	0x00000000


	//----- nvinfo : EIATTR_MIN_STACK_SIZE
	.align		4
.L_7:
        /*0030*/ 	.byte	0x04, 0x12
        /*0032*/ 	.short	(.L_9 - .L_8)
	.align		4
.L_8:
        /*0034*/ 	.word	index@(_Z20sum_reduction_sharedPfS_m)
        /*0038*/ 	.word	0x00000000


	//----- nvinfo : EIATTR_MIN_STACK_SIZE
	.align		4
.L_9:
        /*003c*/ 	.byte	0x04, 0x12
        /*003e*/ 	.short	(.L_11 - .L_10)
	.align		4
.L_10:
        /*0040*/ 	.word	index@(_Z20sum_reduction_globalPfS_m)
        /*0044*/ 	.word	0x00000000
.L_11:


//--------------------- .nv.compat                --------------------------
	.section	.nv.compat,"",@"SHT_CUDA_COMPAT_INFO"
	.align	4
        /*0000*/ 	.byte	0x02, 0x09, 0x00, 0x00, 0x02, 0x02, 0x01, 0x00, 0x02, 0x05, 0x05, 0x00, 0x03, 0x07, 0x01, 0x01
        /*0010*/ 	.byte	0x02, 0x03, 0x00, 0x00, 0x02, 0x06, 0x01, 0x00, 0x04, 0x0b, 0x08, 0x00, 0x09, 0x00, 0x00, 0x00
        /*0020*/ 	.byte	0x00, 0x00, 0x00, 0x00


//--------------------- .nv.info._Z20sum_reduction_sharedPfS_m --------------------------
	.section	.nv.info._Z20sum_reduction_sharedPfS_m,"",@"SHT_CUDA_INFO"
	.sectionflags	@""
	.align	4


	//----- nvinfo : EIATTR_CUDA_API_VERSION
	.align		4
        /*0000*/ 	.byte	0x04, 0x37
        /*0002*/ 	.short	(.L_13 - .L_12)
.L_12:
        /*0004*/ 	.word	0x00000082


	//----- nvinfo : EIATTR_KPARAM_INFO
	.align		4
.L_13:
        /*0008*/ 	.byte	0x04, 0x17
        /*000a*/ 	.short	(.L_15 - .L_14)
.L_14:
        /*000c*/ 	.word	0x00000000
        /*0010*/ 	.short	0x0002
        /*0012*/ 	.short	0x0010
        /*0014*/ 	.byte	0x00, 0xf0, 0x21, 0x00


	//----- nvinfo : EIATTR_KPARAM_INFO
	.align		4
.L_15:
        /*0018*/ 	.byte	0x04, 0x17
        /*001a*/ 	.short	(.L_17 - .L_16)
.L_16:
        /*001c*/ 	.word	0x00000000
        /*0020*/ 	.short	0x0001
        /*0022*/ 	.short	0x0008
        /*0024*/ 	.byte	0x00, 0xf5, 0x21, 0x00


	//----- nvinfo : EIATTR_KPARAM_INFO
	.align		4
.L_17:
        /*0028*/ 	.byte	0x04, 0x17
        /*002a*/ 	.short	(.L_19 - .L_18)
.L_18:
        /*002c*/ 	.word	0x00000000
        /*0030*/ 	.short	0x0000
        /*0032*/ 	.short	0x0000
        /*0034*/ 	.byte	0x00, 0xf5, 0x21, 0x00


	//----- nvinfo : EIATTR_SPARSE_MMA_MASK
	.align		4
.L_19:
        /*0038*/ 	.byte	0x03, 0x50
        /*003a*/ 	.short	0x0000


	//----- nvinfo : EIATTR_MAXREG_COUNT
	.align		4
        /*003c*/ 	.byte	0x03, 0x1b
        /*003e*/ 	.short	0x00ff


	//----- nvinfo : EIATTR_MERCURY_ISA_VERSION
	.align		4
        /*0040*/ 	.byte	0x03, 0x5f
        /*0042*/ 	.short	0x0101


	//----- nvinfo : EIATTR_VRC_CTA_INIT_COUNT
	.align		4
        /*0044*/ 	.byte	0x02, 0x4a
	.zero		1
	.zero		1


	//----- nvinfo : EIATTR_EXIT_INSTR_OFFSETS
	.align		4
        /*0048*/ 	.byte	0x04, 0x1c
        /*004a*/ 	.short	(.L_21 - .L_20)


	//   ....[0]....
.L_20:
        /*004c*/ 	.word	0x00000250


	//   ....[1]....
        /*0050*/ 	.word	0x000002d0


	//----- nvinfo : EIATTR_CRS_STACK_SIZE
	.align		4
.L_21:
        /*0054*/ 	.byte	0x04, 0x1e
        /*0056*/ 	.short	(.L_23 - .L_22)
.L_22:
        /*0058*/ 	.word	0x00000000


	//----- nvinfo : EIATTR_CBANK_PARAM_SIZE
	.align		4
.L_23:
        /*005c*/ 	.byte	0x03, 0x19
        /*005e*/ 	.short	0x0018


	//----- nvinfo : EIATTR_PARAM_CBANK
	.align		4
        /*0060*/ 	.byte	0x04, 0x0a
        /*0062*/ 	.short	(.L_25 - .L_24)
	.align		4
.L_24:
        /*0064*/ 	.word	index@(.nv.constant0._Z20sum_reduction_sharedPfS_m)
        /*0068*/ 	.short	0x0380
        /*006a*/ 	.short	0x0018


	//----- nvinfo : EIATTR_SW_WAR
	.align		4
.L_25:
        /*006c*/ 	.byte	0x04, 0x36
        /*006e*/ 	.short	(.L_27 - .L_26)
.L_26:
        /*0070*/ 	.word	0x00000008
.L_27:


//--------------------- .nv.info._Z20sum_reduction_globalPfS_m --------------------------
	.section	.nv.info._Z20sum_reduction_globalPfS_m,"",@"SHT_CUDA_INFO"
	.sectionflags	@""
	.align	4


	//----- nvinfo : EIATTR_CUDA_API_VERSION
	.align		4
        /*0000*/ 	.byte	0x04, 0x37
        /*0002*/ 	.short	(.L_29 - .L_28)
.L_28:
        /*0004*/ 	.word	0x00000082


	//----- nvinfo : EIATTR_KPARAM_INFO
	.align		4
.L_29:
        /*0008*/ 	.byte	0x04, 0x17
        /*000a*/ 	.short	(.L_31 - .L_30)
.L_30:
        /*000c*/ 	.word	0x00000000
        /*0010*/ 	.short	0x0002
        /*0012*/ 	.short	0x0010
        /*0014*/ 	.byte	0x00, 0xf0, 0x21, 0x00


	//----- nvinfo : EIATTR_KPARAM_INFO
	.align		4
.L_31:
        /*0018*/ 	.byte	0x04, 0x17
        /*001a*/ 	.short	(.L_33 - .L_32)
.L_32:
        /*001c*/ 	.word	0x00000000
        /*0020*/ 	.short	0x0001
        /*0022*/ 	.short	0x0008
        /*0024*/ 	.byte	0x00, 0xf5, 0x21, 0x00


	//----- nvinfo : EIATTR_KPARAM_INFO
	.align		4
.L_33:
        /*0028*/ 	.byte	0x04, 0x17
        /*002a*/ 	.short	(.L_35 - .L_34)
.L_34:
        /*002c*/ 	.word	0x00000000
        /*0030*/ 	.short	0x0000
        /*0032*/ 	.short	0x0000
        /*0034*/ 	.byte	0x00, 0xf5, 0x21, 0x00


	//----- nvinfo : EIATTR_SPARSE_MMA_MASK
	.align		4
.L_35:
        /*0038*/ 	.byte	0x03, 0x50
        /*003a*/ 	.short	0x0000


	//----- nvinfo : EIATTR_MAXREG_COUNT
	.align		4
        /*003c*/ 	.byte	0x03, 0x1b
        /*003e*/ 	.short	0x00ff


	//----- nvinfo : EIATTR_MERCURY_ISA_VERSION
	.align		4
        /*0040*/ 	.byte	0x03, 0x5f
        /*0042*/ 	.short	0x0101


	//----- nvinfo : EIATTR_VRC_CTA_INIT_COUNT
	.align		4
        /*0044*/ 	.byte	0x02, 0x4a
	.zero		1
	.zero		1


	//----- nvinfo : EIATTR_EXIT_INSTR_OFFSETS
	.align		4
        /*0048*/ 	.byte	0x04, 0x1c
        /*004a*/ 	.short	(.L_37 - .L_36)


	//   ....[0]....
.L_36:
        /*004c*/ 	.word	0x00000080


	//   ....[1]....
        /*0050*/ 	.word	0x00000190


	//----- nvinfo : EIATTR_CRS_STACK_SIZE
	.align		4
.L_37:
        /*0054*/ 	.byte	0x04, 0x1e
        /*0056*/ 	.short	(.L_39 - .L_38)
.L_38:
        /*0058*/ 	.word	0x00000000


	//----- nvinfo : EIATTR_CBANK_PARAM_SIZE
	.align		4
.L_39:
        /*005c*/ 	.byte	0x03, 0x19
        /*005e*/ 	.short	0x0018


	//----- nvinfo : EIATTR_PARAM_CBANK
	.align		4
        /*0060*/ 	.byte	0x04, 0x0a
        /*0062*/ 	.short	(.L_41 - .L_40)
	.align		4
.L_40:
        /*0064*/ 	.word	index@(.nv.constant0._Z20sum_reduction_globalPfS_m)
        /*0068*/ 	.short	0x0380
        /*006a*/ 	.short	0x0018


	//----- nvinfo : EIATTR_SW_WAR
	.align		4
.L_41:
        /*006c*/ 	.byte	0x04, 0x36
        /*006e*/ 	.short	(.L_43 - .L_42)
.L_42:
        /*0070*/ 	.word	0x00000008
.L_43:


//--------------------- .nv.callgraph             --------------------------
	.section	.nv.callgraph,"",@"SHT_CUDA_CALLGRAPH"
	.align	4
	.sectionentsize	8
	.align		4
        /*0000*/ 	.word	0x00000000
	.align		4
        /*0004*/ 	.word	0xffffffff
	.align		4
        /*0008*/ 	.word	0x00000000
	.align		4
        /*000c*/ 	.word	0xfffffffe
	.align		4
        /*0010*/ 	.word	0x00000000
	.align		4
        /*0014*/ 	.word	0xfffffffd
	.align		4
        /*0018*/ 	.word	0x00000000
	.align		4
        /*001c*/ 	.word	0xfffffffc


//--------------------- .text._Z20sum_reduction_sharedPfS_m --------------------------
	.section	.text._Z20sum_reduction_sharedPfS_m,"ax",@progbits
	.align	128
        .global         _Z20sum_reduction_sharedPfS_m
        .type           _Z20sum_reduction_sharedPfS_m,@function
        .size           _Z20sum_reduction_sharedPfS_m,(.L_x_8 - _Z20sum_reduction_sharedPfS_m)
        .other          _Z20sum_reduction_sharedPfS_m,@"STO_CUDA_ENTRY STV_DEFAULT"
_Z20sum_reduction_sharedPfS_m:
.text._Z20sum_reduction_sharedPfS_m:
[----:B------:R-:W-:Y:S01]  /*0000*/  LDC R1, c[0x0][0x37c] ;  /* 0x0000df00ff017b82 */ /* 0x000fe20000000800 */
[----:B------:R-:W0:Y:S07]  /*0010*/  S2R R9, SR_CTAID.X ;  /* 0x0000000000097919 */ /* 0x000e2e0000002500 */
[----:B------:R-:W0:Y:S01]  /*0020*/  LDC R6, c[0x0][0x360] ;  /* 0x0000d800ff067b82 */ /* 0x000e220000000800 */
[----:B------:R-:W1:Y:S01]  /*0030*/  LDCU.64 UR6, c[0x0][0x358] ;  /* 0x00006b00ff0677ac */ /* 0x000e620008000a00 */
[----:B------:R-:W2:Y:S06]  /*0040*/  S2R R11, SR_TID.X ;  /* 0x00000000000b7919 */ /* 0x000eac0000002100 */
[----:B------:R-:W3:Y:S01]  /*0050*/  LDC.64 R2, c[0x0][0x380] ;  /* 0x0000e000ff027b82 */ /* 0x000ee20000000a00 */
[----:B0-----:R-:W-:-:S04]  /*0060*/  IMAD R0, R9, R6, RZ ;  /* 0x0000000609007224 */ /* 0x001fc800078e02ff */
[----:B--2---:R-:W-:-:S04]  /*0070*/  IMAD R5, R0, 0x2, R11 ;  /* 0x0000000200057824 */ /* 0x004fc800078e020b */
[----:B---3--:R-:W-:-:S03]  /*0080*/  IMAD.WIDE.U32 R2, R5, 0x4, R2 ;  /* 0x0000000405027825 */ /* 0x008fc600078e0002 */
[----:B------:R-:W-:-:S03]  /*0090*/  LEA R4, P0, R6, R2, 0x2 ;  /* 0x0000000206047211 */ /* 0x000fc600078010ff */
[----:B-1----:R-:W2:Y:S01]  /*00a0*/  LDG.E R2, desc[UR6][R2.64] ;  /* 0x0000000602027981 */ /* 0x002ea2000c1e1900 */
[----:B------:R-:W-:-:S06]  /*00b0*/  IADD3.X R5, PT, PT, RZ, R3, RZ, P0, !PT ;  /* 0x00000003ff057210 */ /* 0x000fcc00007fe4ff */
[----:B------:R-:W2:Y:S01]  /*00c0*/  LDG.E R5, desc[UR6][R4.64] ;  /* 0x0000000604057981 */ /* 0x000ea2000c1e1900 */
[----:B------:R-:W0:Y:S01]  /*00d0*/  S2UR UR5, SR_CgaCtaId ;  /* 0x00000000000579c3 */ /* 0x000e220000008800 */
[----:B------:R-:W-:Y:S01]  /*00e0*/  UMOV UR4, 0x400 ;  /* 0x0000040000047882 */ /* 0x000fe20000000000 */
[----:B------:R-:W-:Y:S01]  /*00f0*/  ISETP.GE.U32.AND P0, PT, R6, 0x2, PT ;  /* 0x000000020600780c */ /* 0x000fe20003f06070 */
[----:B0-----:R-:W-:-:S06]  /*0100*/  ULEA UR4, UR5, UR4, 0x18 ;  /* 0x0000000405047291 */ /* 0x001fcc000f8ec0ff */
[----:B------:R-:W-:Y:S01]  /*0110*/  LEA R7, R11, UR4, 0x2 ;  /* 0x000000040b077c11 */ /* 0x000fe2000f8e10ff */
[----:B--2---:R-:W-:-:S05]  /*0120*/  FADD R0, R2, R5 ;  /* 0x0000000502007221 */ /* 0x004fca0000000000 */
[----:B------:R0:W-:Y:S01]  /*0130*/  STS [R7], R0 ;  /* 0x0000000007007388 */ /* 0x0001e20000000800 */
[----:B------:R-:W-:Y:S05]  /*0140*/  @!P0 BRA `(.L_x_0) ;  /* 0x00000000003c8947 */ /* 0x000fea0003800000 */
[----:B0-----:R-:W-:-:S07]  /*0150*/  IMAD.MOV.U32 R0, RZ, RZ, R6 ;  /* 0x000000ffff007224 */ /* 0x001fce00078e0006 */
.L_x_4:
[----:B------:R-:W-:Y:S01]  /*0160*/  SHF.R.U32.HI R4, RZ, 0x1, R0 ;  /* 0x00000001ff047819 */ /* 0x000fe20000011600 */
[----:B------:R-:W-:Y:S01]  /*0170*/  BSSY.RECONVERGENT B0, `(.L_x_1) ;  /* 0x000000a000007945 */ /* 0x000fe20003800200 */
[----:B------:R-:W-:Y:S02]  /*0180*/  ISETP.GT.U32.AND P0, PT, R0, 0x3, PT ;  /* 0x000000030000780c */ /* 0x000fe40003f04070 */
[----:B------:R-:W-:-:S13]  /*0190*/  ISETP.GE.U32.AND P1, PT, R11, R4, PT ;  /* 0x000000040b00720c */ /* 0x000fda0003f26070 */
[----:B------:R-:W-:Y:S05]  /*01a0*/  @P1 BRA `(.L_x_2) ;  /* 0x0000000000181947 */ /* 0x000fea0003800000 */
[----:B------:R-:W-:-:S05]  /*01b0*/  LEA R0, R4, R7, 0x2 ;  /* 0x0000000704007211 */ /* 0x000fca00078e10ff */
[----:B------:R0:W1:Y:S02]  /*01c0*/  LDS R5, [R0] ;  /* 0x0000000000057984 */ /* 0x0000640000000800 */
.L_x_3:
[----:B------:R-:W1:Y:S02]  /*01d0*/  LDS R2, [R7] ;  /* 0x0000000007027984 */ /* 0x000e640000000800 */
[----:B-1----:R-:W-:-:S05]  /*01e0*/  FADD R3, R5, R2 ;  /* 0x0000000205037221 */ /* 0x002fca0000000000 */
[----:B------:R-:W1:Y:S02]  /*01f0*/  ATOMS.CAST.SPIN P1, [R7], R2, R3 ;  /* 0x000000020700758d */ /* 0x000e640001820003 */
[----:B-1----:R-:W-:Y:S05]  /*0200*/  @!P1 BRA `(.L_x_3) ;  /* 0xfffffffc00f09947 */ /* 0x002fea000383ffff */
.L_x_2:
[----:B------:R-:W-:Y:S05]  /*0210*/  BSYNC.RECONVERGENT B0 ;  /* 0x0000000000007941 */ /* 0x000fea0003800200 */
.L_x_1:
[----:B0-----:R-:W-:Y:S01]  /*0220*/  IMAD.MOV.U32 R0, RZ, RZ, R4 ;  /* 0x000000ffff007224 */ /* 0x001fe200078e0004 */
[----:B------:R-:W-:Y:S06]  /*0230*/  @P0 BRA `(.L_x_4) ;  /* 0xfffffffc00c80947 */ /* 0x000fec000383ffff */
.L_x_0:
[----:B------:R-:W-:-:S13]  /*0240*/  ISETP.NE.AND P0, PT, R11, RZ, PT ;  /* 0x000000ff0b00720c */ /* 0x000fda0003f05270 */
[----:B------:R-:W-:Y:S05]  /*0250*/  @P0 EXIT ;  /* 0x000000000000094d */ /* 0x000fea0003800000 */
[----:B------:R-:W1:Y:S01]  /*0260*/  S2UR UR5, SR_CgaCtaId ;  /* 0x00000000000579c3 */ /* 0x000e620000008800 */
[----:B------:R-:W-:-:S07]  /*0270*/  UMOV UR4, 0x400 ;  /* 0x0000040000047882 */ /* 0x000fce0000000000 */
[----:B------:R-:W2:Y:S01]  /*0280*/  LDC.64 R2, c[0x0][0x388] ;  /* 0x0000e200ff027b82 */ /* 0x000ea20000000a00 */
[----:B-1----:R-:W-:Y:S01]  /*0290*/  ULEA UR4, UR5, UR4, 0x18 ;  /* 0x0000000405047291 */ /* 0x002fe2000f8ec0ff */
[----:B--2---:R-:W-:-:S08]  /*02a0*/  IMAD.WIDE.U32 R2, R9, 0x4, R2 ;  /* 0x0000000409027825 */ /* 0x004fd000078e0002 */
[----:B------:R-:W1:Y:S04]  /*02b0*/  LDS R5, [UR4] ;  /* 0x00000004ff057984 */ /* 0x000e680008000800 */
[----:B-1----:R-:W-:Y:S01]  /*02c0*/  STG.E desc[UR6][R2.64], R5 ;  /* 0x0000000502007986 */ /* 0x002fe2000c101906 */
[----:B------:R-:W-:Y:S05]  /*02d0*/  EXIT ;  /* 0x000000000000794d */ /* 0x000fea0003800000 */
.L_x_5:
[----:B------:R-:W-:-:S00]  /*02e0*/  BRA `(.L_x_5) ;  /* 0xfffffffc00fc7947 */ /* 0x000fc0000383ffff */
[----:B------:R-:W-:-:S00]  /*02f0*/  NOP ;  /* 0x0000000000007918 */ /* 0x000fc00000000000 */
        /* <DEDUP_REMOVED lines=8> */
.L_x_8:


//--------------------- .text._Z20sum_reduction_globalPfS_m --------------------------
	.section	.text._Z20sum_reduction_globalPfS_m,"ax",@progbits
	.align	128
        .global         _Z20sum_reduction_globalPfS_m
        .type           _Z20sum_reduction_globalPfS_m,@function
        .size           _Z20sum_reduction_globalPfS_m,(.L_x_9 - _Z20sum_reduction_globalPfS_m)
        .other          _Z20sum_reduction_globalPfS_m,@"STO_CUDA_ENTRY STV_DEFAULT"
_Z20sum_reduction_globalPfS_m:
.text._Z20sum_reduction_globalPfS_m:
[----:B------:R-:W-:Y:S01]  /*0000*/  LDC R1, c[0x0][0x37c] ;  /* 0x0000df00ff017b82 */ /* 0x000fe20000000800 */
[----:B------:R-:W0:Y:S07]  /*0010*/  S2R R3, SR_TID.X ;  /* 0x0000000000037919 */ /* 0x000e2e0000002100 */
[----:B------:R-:W0:Y:S01]  /*0020*/  S2UR UR4, SR_CTAID.X ;  /* 0x00000000000479c3 */ /* 0x000e220000002500 */
[----:B------:R-:W1:Y:S07]  /*0030*/  LDCU.64 UR8, c[0x0][0x390] ;  /* 0x00007200ff0877ac */ /* 0x000e6e0008000a00 */
[----:B------:R-:W0:Y:S02]  /*0040*/  LDC R4, c[0x0][0x360] ;  /* 0x0000d800ff047b82 */ /* 0x000e240000000800 */
[----:B0-----:R-:W-:-:S05]  /*0050*/  IMAD R0, R4, UR4, R3 ;  /* 0x0000000404007c24 */ /* 0x001fca000f8e0203 */
[----:B-1----:R-:W-:-:S04]  /*0060*/  ISETP.GE.U32.AND P0, PT, R0, UR8, PT ;  /* 0x0000000800007c0c */ /* 0x002fc8000bf06070 */
[----:B------:R-:W-:-:S13]  /*0070*/  ISETP.GE.U32.AND.EX P0, PT, RZ, UR9, PT, P0 ;  /* 0x00000009ff007c0c */ /* 0x000fda000bf06100 */
[----:B------:R-:W-:Y:S05]  /*0080*/  @P0 EXIT ;  /* 0x000000000000094d */ /* 0x000fea0003800000 */
[----:B------:R-:W0:Y:S01]  /*0090*/  LDC.64 R2, c[0x0][0x388] ;  /* 0x0000e200ff027b82 */ /* 0x000e220000000a00 */
[----:B------:R-:W1:Y:S01]  /*00a0*/  LDCU UR4, c[0x0][0x370] ;  /* 0x00006e00ff0477ac */ /* 0x000e620008000800 */
[----:B------:R-:W-:Y:S02]  /*00b0*/  IMAD.MOV.U32 R7, RZ, RZ, R0 ;  /* 0x000000ffff077224 */ /* 0x000fe400078e0000 */
[----:B------:R-:W-:Y:S01]  /*00c0*/  IMAD.MOV.U32 R6, RZ, RZ, RZ ;  /* 0x000000ffff067224 */ /* 0x000fe200078e00ff */
[----:B------:R-:W2:Y:S01]  /*00d0*/  LDCU.64 UR6, c[0x0][0x358] ;  /* 0x00006b00ff0677ac */ /* 0x000ea20008000a00 */
[----:B------:R-:W3:Y:S01]  /*00e0*/  LDCU.64 UR10, c[0x0][0x380] ;  /* 0x00007000ff0a77ac */ /* 0x000ee20008000a00 */
[----:B-1----:R-:W-:-:S07]  /*00f0*/  IMAD R0, R4, UR4, RZ ;  /* 0x0000000404007c24 */ /* 0x002fce000f8e02ff */
.L_x_6:
[----:B---3--:R-:W-:-:S04]  /*0100*/  LEA R4, P0, R7, UR10, 0x2 ;  /* 0x0000000a07047c11 */ /* 0x008fc8000f8010ff */
[----:B-1----:R-:W-:-:S06]  /*0110*/  LEA.HI.X R5, R7, UR11, R6, 0x2, P0 ;  /* 0x0000000b07057c11 */ /* 0x002fcc00080f1406 */
[----:B--2---:R-:W0:Y:S01]  /*0120*/  LDG.E R5, desc[UR6][R4.64] ;  /* 0x0000000604057981 */ /* 0x004e22000c1e1900 */
[----:B------:R-:W-:-:S05]  /*0130*/  IADD3 R7, P0, PT, R0, R7, RZ ;  /* 0x0000000700077210 */ /* 0x000fca0007f1e0ff */
[----:B------:R-:W-:Y:S01]  /*0140*/  IMAD.X R6, RZ, RZ, R6, P0 ;  /* 0x000000ffff067224 */ /* 0x000fe200000e0606 */
[----:B------:R-:W-:-:S04]  /*0150*/  ISETP.GE.U32.AND P0, PT, R7, UR8, PT ;  /* 0x0000000807007c0c */ /* 0x000fc8000bf06070 */
[----:B------:R-:W-:Y:S01]  /*0160*/  ISETP.GE.U32.AND.EX P0, PT, R6, UR9, PT, P0 ;  /* 0x0000000906007c0c */ /* 0x000fe2000bf06100 */
[----:B0-----:R1:W-:-:S12]  /*0170*/  REDG.E.ADD.F32.FTZ.RN.STRONG.GPU desc[UR6][R2.64], R5 ;  /* 0x00000005020079a6 */ /* 0x0013d8000c12f306 */
[----:B------:R-:W-:Y:S05]  /*0180*/  @!P0 BRA `(.L_x_6) ;  /* 0xfffffffc00dc8947 */ /* 0x000fea000383ffff */
[----:B------:R-:W-:Y:S05]  /*0190*/  EXIT ;  /* 0x000000000000794d */ /* 0x000fea0003800000 */
.L_x_7:
        /* <DEDUP_REMOVED lines=14> */
.L_x_9:


//--------------------- .nv.shared._Z20sum_reduction_sharedPfS_m --------------------------
	.section	.nv.shared._Z20sum_reduction_sharedPfS_m,"aw",@nobits
	.sectionflags	@""
	.align	4
.nv.shared._Z20sum_reduction_sharedPfS_m:
	.zero		1152


//--------------------- .nv.shared.reserved.0     --------------------------
	.section	.nv.shared.reserved.0,"aw",@nobits
	.weak		__nv_reservedSMEM_offset_0_alias
	.size		__nv_reservedSMEM_offset_0_alias, 0, 64
	.other		__nv_reservedSMEM_offset_0_alias,@"STO_CUDA_RESERVED_SHARED STV_DEFAULT"
__nv_reservedSMEM_offset_0_alias:
	.zero		0
	.zero		64


//--------------------- .nv.constant0._Z20sum_reduction_sharedPfS_m --------------------------
	.section	.nv.constant0._Z20sum_reduction_sharedPfS_m,"a",@progbits
	.sectionflags	@""
	.align	4
.nv.constant0._Z20sum_reduction_sharedPfS_m:
	.zero		920


//--------------------- .nv.constant0._Z20sum_reduction_globalPfS_m --------------------------
	.section	.nv.constant0._Z20sum_reduction_globalPfS_m,"a",@progbits
	.sectionflags	@""
	.align	4
.nv.constant0._Z20sum_reduction_globalPfS_m:
	.zero		920


//--------------------- SYMBOLS --------------------------

	.type		.nv.reservedSmem.offset0,@object
	.size		.nv.reservedSmem.offset0,0x4
	.type		.nv.reservedSmem.cap,@object
	.size		.nv.reservedSmem.cap,0x4
